//
// Generated by NVIDIA NVVM Compiler
//
// Compiler Build ID: CL-36424714
// Cuda compilation tools, release 13.0, V13.0.88
// Based on NVVM 20.0.0
//

.version 9.0
.target sm_100
.address_size 64

	// .globl	_Z22compute_adjacent_nodesPiS_PfS0_S0_i

.visible .entry _Z22compute_adjacent_nodesPiS_PfS0_S0_i(
	.param .u64 .ptr .align 1 _Z22compute_adjacent_nodesPiS_PfS0_S0_i_param_0,
	.param .u64 .ptr .align 1 _Z22compute_adjacent_nodesPiS_PfS0_S0_i_param_1,
	.param .u64 .ptr .align 1 _Z22compute_adjacent_nodesPiS_PfS0_S0_i_param_2,
	.param .u64 .ptr .align 1 _Z22compute_adjacent_nodesPiS_PfS0_S0_i_param_3,
	.param .u64 .ptr .align 1 _Z22compute_adjacent_nodesPiS_PfS0_S0_i_param_4,
	.param .u32 _Z22compute_adjacent_nodesPiS_PfS0_S0_i_param_5
)
{
	.reg .pred 	%p<6>;
	.reg .b32 	%r<20>;
	.reg .b32 	%f<3>;
	.reg .b64 	%rd<21>;

	ld.param.u64 	%rd5, [_Z22compute_adjacent_nodesPiS_PfS0_S0_i_param_0];
	ld.param.u64 	%rd6, [_Z22compute_adjacent_nodesPiS_PfS0_S0_i_param_1];
	ld.param.u64 	%rd7, [_Z22compute_adjacent_nodesPiS_PfS0_S0_i_param_2];
	ld.param.u64 	%rd8, [_Z22compute_adjacent_nodesPiS_PfS0_S0_i_param_3];
	ld.param.u64 	%rd9, [_Z22compute_adjacent_nodesPiS_PfS0_S0_i_param_4];
	ld.param.u32 	%r11, [_Z22compute_adjacent_nodesPiS_PfS0_S0_i_param_5];
	mov.u32 	%r12, %ctaid.x;
	mov.u32 	%r13, %ntid.x;
	mov.u32 	%r14, %tid.x;
	mad.lo.s32 	%r1, %r12, %r13, %r14;
	setp.ge.s32 	%p1, %r1, %r11;
	@%p1 bra 	$L__BB0_7;
	cvta.to.global.u64 	%rd10, %rd8;
	mul.wide.s32 	%rd11, %r1, 4;
	add.s64 	%rd12, %rd10, %rd11;
	ld.global.f32 	%f1, [%rd12];
	setp.eq.f32 	%p2, %f1, 0f00000000;
	@%p2 bra 	$L__BB0_7;
	mul.lo.s32 	%r2, %r11, %r1;
	cvta.to.global.u64 	%rd13, %rd5;
	add.s64 	%rd1, %rd13, %rd11;
	ld.global.u32 	%r18, [%rd1];
	ld.global.u32 	%r19, [%rd1+4];
	setp.ge.s32 	%p3, %r18, %r19;
	@%p3 bra 	$L__BB0_7;
	cvta.to.global.u64 	%rd2, %rd6;
	cvta.to.global.u64 	%rd3, %rd7;
	cvta.to.global.u64 	%rd4, %rd9;
$L__BB0_4:
	mul.wide.s32 	%rd15, %r18, 4;
	add.s64 	%rd16, %rd2, %rd15;
	ld.global.u32 	%r7, [%rd16];
	mul.wide.s32 	%rd17, %r7, 4;
	add.s64 	%rd18, %rd3, %rd17;
	ld.global.f32 	%f2, [%rd18];
	setp.neu.f32 	%p4, %f2, 0f3F800000;
	@%p4 bra 	$L__BB0_6;
	add.s32 	%r15, %r7, %r2;
	mul.wide.s32 	%rd19, %r15, 4;
	add.s64 	%rd20, %rd4, %rd19;
	mov.b32 	%r16, 1065353216;
	st.global.u32 	[%rd20], %r16;
	ld.global.u32 	%r19, [%rd1+4];
$L__BB0_6:
	add.s32 	%r18, %r18, 1;
	setp.lt.s32 	%p5, %r18, %r19;
	@%p5 bra 	$L__BB0_4;
$L__BB0_7:
	ret;

}


// ===== COMPILED SASS (sm_100) =====

	.target	sm_100

	.elftype	@"ET_EXEC"


//--------------------- .note.nv.tkinfo           --------------------------
	.section	.note.nv.tkinfo,"",@"SHT_NOTE"
	.sectionflags	@"SHF_NOTE_NV_TKINFO"
	.tkinfo
        /*0018*/ 	.word	0x00000002
        /*0030*/ 	.string	""
        /*0030*/ 	.string	"ptxas"
        /*0030*/ 	.string	"Cuda compilation tools, release 13.0, V13.0.88"
        /*0030*/ 	.string	"Build cuda_13.0.r13.0/compiler.36424714_0"
        /*0030*/ 	.string	"-arch sm_100 -m 64 "



//--------------------- .note.nv.cuinfo           --------------------------
	.section	.note.nv.cuinfo,"",@"SHT_NOTE"
	.sectionflags	@"SHF_NOTE_NV_CUINFO"
        /*0018*/ 	.short	0x0002
        /*001a*/ 	.short	0x0064
        /*001c*/ 	.short	0x0082
	.zero		2


//--------------------- .nv.info                  --------------------------
	.section	.nv.info,"",@"SHT_CUDA_INFO"
	.align	4


	//----- nvinfo : EIATTR_REGCOUNT
	.align		4
        /*0000*/ 	.byte	0x04, 0x2f
        /*0002*/ 	.short	(.L_1 - .L_0)
	.align		4
.L_0:
        /*0004*/ 	.word	index@(_Z22compute_adjacent_nodesPiS_PfS0_S0_i)
        /*0008*/ 	.word	0x00000012


	//----- nvinfo : EIATTR_FRAME_SIZE
	.align		4
.L_1:
        /*000c*/ 	.byte	0x04, 0x11
        /*000e*/ 	.short	(.L_3 - .L_2)
	.align		4
.L_2:
        /*0010*/ 	.word	index@(_Z22compute_adjacent_nodesPiS_PfS0_S0_i)
        /*0014*/ 	.word	0x00000000


	//----- nvinfo : EIATTR_MIN_STACK_SIZE
	.align		4
.L_3:
        /*0018*/ 	.byte	0x04, 0x12
        /*001a*/ 	.short	(.L_5 - .L_4)
	.align		4
.L_4:
        /*001c*/ 	.word	index@(_Z22compute_adjacent_nodesPiS_PfS0_S0_i)
        /*0020*/ 	.word	0x00000000
.L_5:


//--------------------- .nv.compat                --------------------------
	.section	.nv.compat,"",@"SHT_CUDA_COMPAT_INFO"
	.align	4
        /*0000*/ 	.byte	0x02, 0x09, 0x00, 0x00, 0x02, 0x02, 0x01, 0x00, 0x02, 0x05, 0x05, 0x00, 0x03, 0x07, 0x01, 0x01
        /*0010*/ 	.byte	0x02, 0x03, 0x00, 0x00, 0x02, 0x06, 0x01, 0x00, 0x04, 0x0b, 0x08, 0x00, 0x01, 0x00, 0x00, 0x00
        /*0020*/ 	.byte	0x00, 0x00, 0x00, 0x00


//--------------------- .nv.info._Z22compute_adjacent_nodesPiS_PfS0_S0_i --------------------------
	.section	.nv.info._Z22compute_adjacent_nodesPiS_PfS0_S0_i,"",@"SHT_CUDA_INFO"
	.sectionflags	@""
	.align	4


	//----- nvinfo : EIATTR_CUDA_API_VERSION
	.align		4
        /*0000*/ 	.byte	0x04, 0x37
        /*0002*/ 	.short	(.L_7 - .L_6)
.L_6:
        /*0004*/ 	.word	0x00000082


	//----- nvinfo : EIATTR_KPARAM_INFO
	.align		4
.L_7:
        /*0008*/ 	.byte	0x04, 0x17
        /*000a*/ 	.short	(.L_9 - .L_8)
.L_8:
        /*000c*/ 	.word	0x00000000
        /*0010*/ 	.short	0x0005
        /*0012*/ 	.short	0x0028
        /*0014*/ 	.byte	0x00, 0xf0, 0x11, 0x00


	//----- nvinfo : EIATTR_KPARAM_INFO
	.align		4
.L_9:
        /*0018*/ 	.byte	0x04, 0x17
        /*001a*/ 	.short	(.L_11 - .L_10)
.L_10:
        /*001c*/ 	.word	0x00000000
        /*0020*/ 	.short	0x0004
        /*0022*/ 	.short	0x0020
        /*0024*/ 	.byte	0x00, 0xf5, 0x21, 0x00


	//----- nvinfo : EIATTR_KPARAM_INFO
	.align		4
.L_11:
        /*0028*/ 	.byte	0x04, 0x17
        /*002a*/ 	.short	(.L_13 - .L_12)
.L_12:
        /*002c*/ 	.word	0x00000000
        /*0030*/ 	.short	0x0003
        /*0032*/ 	.short	0x0018
        /*0034*/ 	.byte	0x00, 0xf5, 0x21, 0x00


	//----- nvinfo : EIATTR_KPARAM_INFO
	.align		4
.L_13:
        /*0038*/ 	.byte	0x04, 0x17
        /*003a*/ 	.short	(.L_15 - .L_14)
.L_14:
        /*003c*/ 	.word	0x00000000
        /*0040*/ 	.short	0x0002
        /*0042*/ 	.short	0x0010
        /*0044*/ 	.byte	0x00, 0xf5, 0x21, 0x00


	//----- nvinfo : EIATTR_KPARAM_INFO
	.align		4
.L_15:
        /*0048*/ 	.byte	0x04, 0x17
        /*004a*/ 	.short	(.L_17 - .L_16)
.L_16:
        /*004c*/ 	.word	0x00000000
        /*0050*/ 	.short	0x0001
        /*0052*/ 	.short	0x0008
        /*0054*/ 	.byte	0x00, 0xf5, 0x21, 0x00


	//----- nvinfo : EIATTR_KPARAM_INFO
	.align		4
.L_17:
        /*0058*/ 	.byte	0x04, 0x17
        /*005a*/ 	.short	(.L_19 - .L_18)
.L_18:
        /*005c*/ 	.word	0x00000000
        /*0060*/ 	.short	0x0000
        /*0062*/ 	.short	0x0000
        /*0064*/ 	.byte	0x00, 0xf5, 0x21, 0x00


	//----- nvinfo : EIATTR_SPARSE_MMA_MASK
	.align		4
.L_19:
        /*0068*/ 	.byte	0x03, 0x50
        /*006a*/ 	.short	0x0000


	//----- nvinfo : EIATTR_MAXREG_COUNT
	.align		4
        /*006c*/ 	.byte	0x03, 0x1b
        /*006e*/ 	.short	0x00ff


	//----- nvinfo : EIATTR_MERCURY_ISA_VERSION
	.align		4
        /*0070*/ 	.byte	0x03, 0x5f
        /*0072*/ 	.short	0x0101


	//----- nvinfo : EIATTR_VRC_CTA_INIT_COUNT
	.align		4
        /*0074*/ 	.byte	0x02, 0x4a
	.zero		1
	.zero		1


	//----- nvinfo : EIATTR_EXIT_INSTR_OFFSETS
	.align		4
        /*0078*/ 	.byte	0x04, 0x1c
        /*007a*/ 	.short	(.L_21 - .L_20)


	//   ....[0]....
.L_20:
        /*007c*/ 	.word	0x00000070


	//   ....[1]....
        /*0080*/ 	.word	0x000000d0


	//   ....[2]....
        /*0084*/ 	.word	0x00000140


	//   ....[3]....
        /*0088*/ 	.word	0x000002a0


	//----- nvinfo : EIATTR_CRS_STACK_SIZE
	.align		4
.L_21:
        /*008c*/ 	.byte	0x04, 0x1e
        /*008e*/ 	.short	(.L_23 - .L_22)
.L_22:
        /*0090*/ 	.word	0x00000000


	//----- nvinfo : EIATTR_CBANK_PARAM_SIZE
	.align		4
.L_23:
        /*0094*/ 	.byte	0x03, 0x19
        /*0096*/ 	.short	0x002c


	//----- nvinfo : EIATTR_PARAM_CBANK
	.align		4
        /*0098*/ 	.byte	0x04, 0x0a
        /*009a*/ 	.short	(.L_25 - .L_24)
	.align		4
.L_24:
        /*009c*/ 	.word	index@(.nv.constant0._Z22compute_adjacent_nodesPiS_PfS0_S0_i)
        /*00a0*/ 	.short	0x0380
        /*00a2*/ 	.short	0x002c


	//----- nvinfo : EIATTR_SW_WAR
	.align		4
.L_25:
        /*00a4*/ 	.byte	0x04, 0x36
        /*00a6*/ 	.short	(.L_27 - .L_26)
.L_26:
        /*00a8*/ 	.word	0x00000008
.L_27:


//--------------------- .nv.callgraph             --------------------------
	.section	.nv.callgraph,"",@"SHT_CUDA_CALLGRAPH"
	.align	4
	.sectionentsize	8
	.align		4
        /*0000*/ 	.word	0x00000000
	.align		4
        /*0004*/ 	.word	0xffffffff
	.align		4
        /*0008*/ 	.word	0x00000000
	.align		4
        /*000c*/ 	.word	0xfffffffe
	.align		4
        /*0010*/ 	.word	0x00000000
	.align		4
        /*0014*/ 	.word	0xfffffffd
	.align		4
        /*0018*/ 	.word	0x00000000
	.align		4
        /*001c*/ 	.word	0xfffffffc


//--------------------- .text._Z22compute_adjacent_nodesPiS_PfS0_S0_i --------------------------
	.section	.text._Z22compute_adjacent_nodesPiS_PfS0_S0_i,"ax",@progbits
	.align	128
        .global         _Z22compute_adjacent_nodesPiS_PfS0_S0_i
        .type           _Z22compute_adjacent_nodesPiS_PfS0_S0_i,@function
        .size           _Z22compute_adjacent_nodesPiS_PfS0_S0_i,(.L_x_4 - _Z22compute_adjacent_nodesPiS_PfS0_S0_i)
        .other          _Z22compute_adjacent_nodesPiS_PfS0_S0_i,@"STO_CUDA_ENTRY STV_DEFAULT"
_Z22compute_adjacent_nodesPiS_PfS0_S0_i:
.text._Z22compute_adjacent_nodesPiS_PfS0_S0_i:
[----:B------:R-:W-:Y:S01]  /*0000*/  LDC R1, c[0x0][0x37c] ;  /* 0x0000df00ff017b82 */ /* 0x000fe20000000800 */
[----:B------:R-:W0:Y:S07]  /*0010*/  S2R R3, SR_TID.X ;  /* 0x0000000000037919 */ /* 0x000e2e0000002100 */
[----:B------:R-:W0:Y:S01]  /*0020*/  S2UR UR4, SR_CTAID.X ;  /* 0x00000000000479c3 */ /* 0x000e220000002500 */
[----:B------:R-:W1:Y:S07]  /*0030*/  LDCU UR5, c[0x0][0x3a8] ;  /* 0x00007500ff0577ac */ /* 0x000e6e0008000800 */
[----:B------:R-:W0:Y:S02]  /*0040*/  LDC R0, c[0x0][0x360] ;  /* 0x0000d800ff007b82 */ /* 0x000e240000000800 */
[----:B0-----:R-:W-:-:S05]  /*0050*/  IMAD R0, R0, UR4, R3 ;  /* 0x0000000400007c24 */ /* 0x001fca000f8e0203 */
[----:B-1----:R-:W-:-:S13]  /*0060*/  ISETP.GE.AND P0, PT, R0, UR5, PT ;  /* 0x0000000500007c0c */ /* 0x002fda000bf06270 */
[----:B------:R-:W-:Y:S05]  /*0070*/  @P0 EXIT ;  /* 0x000000000000094d */ /* 0x000fea0003800000 */
[----:B------:R-:W0:Y:S01]  /*0080*/  LDC.64 R2, c[0x0][0x398] ;  /* 0x0000e600ff027b82 */ /* 0x000e220000000a00 */
[----:B------:R-:W1:Y:S01]  /*0090*/  LDCU.64 UR4, c[0x0][0x358] ;  /* 0x00006b00ff0477ac */ /* 0x000e620008000a00 */
[----:B0-----:R-:W-:-:S06]  /*00a0*/  IMAD.WIDE R2, R0, 0x4, R2 ;  /* 0x0000000400027825 */ /* 0x001fcc00078e0202 */
[----:B-1----:R-:W2:Y:S02]  /*00b0*/  LDG.E R2, desc[UR4][R2.64] ;  /* 0x0000000402027981 */ /* 0x002ea4000c1e1900 */
[----:B--2---:R-:W-:-:S13]  /*00c0*/  FSETP.NEU.AND P0, PT, R2, RZ, PT ;  /* 0x000000ff0200720b */ /* 0x004fda0003f0d000 */
[----:B------:R-:W-:Y:S05]  /*00d0*/  @!P0 EXIT ;  /* 0x000000000000894d */ /* 0x000fea0003800000 */
[----:B------:R-:W0:Y:S01]  /*00e0*/  LDC.64 R2, c[0x0][0x380] ;  /* 0x0000e000ff027b82 */ /* 0x000e220000000a00 */
[----:B------:R-:W1:Y:S01]  /*00f0*/  LDCU UR6, c[0x0][0x3a8] ;  /* 0x00007500ff0677ac */ /* 0x000e620008000800 */
[----:B0-----:R-:W-:-:S05]  /*0100*/  IMAD.WIDE R2, R0, 0x4, R2 ;  /* 0x0000000400027825 */ /* 0x001fca00078e0202 */
[----:B------:R-:W2:Y:S04]  /*0110*/  LDG.E R10, desc[UR4][R2.64] ;  /* 0x00000004020a7981 */ /* 0x000ea8000c1e1900 */
[----:B------:R-:W2:Y:S02]  /*0120*/  LDG.E R11, desc[UR4][R2.64+0x4] ;  /* 0x00000404020b7981 */ /* 0x000ea4000c1e1900 */
[----:B--2---:R-:W-:-:S13]  /*0130*/  ISETP.GE.AND P0, PT, R10, R11, PT ;  /* 0x0000000b0a00720c */ /* 0x004fda0003f06270 */
[----:B-1----:R-:W-:Y:S05]  /*0140*/  @P0 EXIT ;  /* 0x000000000000094d */ /* 0x002fea0003800000 */
[----:B------:R-:W0:Y:S01]  /*0150*/  LDC.64 R4, c[0x0][0x388] ;  /* 0x0000e200ff047b82 */ /* 0x000e220000000a00 */
[----:B------:R-:W-:Y:S02]  /*0160*/  MOV R15, R10 ;  /* 0x0000000a000f7202 */ /* 0x000fe40000000f00 */
[----:B------:R-:W-:-:S05]  /*0170*/  MOV R14, R11 ;  /* 0x0000000b000e7202 */ /* 0x000fca0000000f00 */
[----:B------:R-:W1:Y:S08]  /*0180*/  LDC.64 R6, c[0x0][0x390] ;  /* 0x0000e400ff067b82 */ /* 0x000e700000000a00 */
[----:B------:R-:W2:Y:S02]  /*0190*/  LDC.64 R8, c[0x0][0x3a0] ;  /* 0x0000e800ff087b82 */ /* 0x000ea40000000a00 */
.L_x_2:
[----:B0-----:R-:W-:-:S06]  /*01a0*/  IMAD.WIDE R10, R15, 0x4, R4 ;  /* 0x000000040f0a7825 */ /* 0x001fcc00078e0204 */
[----:B------:R-:W1:Y:S02]  /*01b0*/  LDG.E R11, desc[UR4][R10.64] ;  /* 0x000000040a0b7981 */ /* 0x000e64000c1e1900 */
[----:B-1----:R-:W-:-:S06]  /*01c0*/  IMAD.WIDE R12, R11, 0x4, R6 ;  /* 0x000000040b0c7825 */ /* 0x002fcc00078e0206 */
[----:B------:R-:W3:Y:S01]  /*01d0*/  LDG.E R12, desc[UR4][R12.64] ;  /* 0x000000040c0c7981 */ /* 0x000ee2000c1e1900 */
[----:B------:R-:W-:Y:S01]  /*01e0*/  BSSY.RECONVERGENT B0, `(.L_x_0) ;  /* 0x0000009000007945 */ /* 0x000fe20003800200 */
[----:B------:R-:W-:Y:S02]  /*01f0*/  IADD3 R15, PT, PT, R15, 0x1, RZ ;  /* 0x000000010f0f7810 */ /* 0x000fe40007ffe0ff */
[----:B---3--:R-:W-:-:S13]  /*0200*/  FSETP.NEU.AND P0, PT, R12, 1, PT ;  /* 0x3f8000000c00780b */ /* 0x008fda0003f0d000 */
[----:B------:R-:W-:Y:S05]  /*0210*/  @P0 BRA `(.L_x_1) ;  /* 0x0000000000140947 */ /* 0x000fea0003800000 */
[----:B------:R-:W-:Y:S02]  /*0220*/  IMAD R11, R0, UR6, R11 ;  /* 0x00000006000b7c24 */ /* 0x000fe4000f8e020b */
[----:B------:R-:W-:Y:S02]  /*0230*/  HFMA2 R13, -RZ, RZ, 1.875, 0 ;  /* 0x3f800000ff0d7431 */ /* 0x000fe400000001ff */
[----:B--2---:R-:W-:-:S05]  /*0240*/  IMAD.WIDE R10, R11, 0x4, R8 ;  /* 0x000000040b0a7825 */ /* 0x004fca00078e0208 */
[----:B------:R0:W-:Y:S04]  /*0250*/  STG.E desc[UR4][R10.64], R13 ;  /* 0x0000000d0a007986 */ /* 0x0001e8000c101904 */
[----:B------:R0:W5:Y:S02]  /*0260*/  LDG.E R14, desc[UR4][R2.64+0x4] ;  /* 0x00000404020e7981 */ /* 0x000164000c1e1900 */
.L_x_1:
[----:B------:R-:W-:Y:S05]  /*0270*/  BSYNC.RECONVERGENT B0 ;  /* 0x0000000000007941 */ /* 0x000fea0003800200 */
.L_x_0:
[----:B-----5:R-:W-:-:S13]  /*0280*/  ISETP.GE.AND P0, PT, R15, R14, PT ;  /* 0x0000000e0f00720c */ /* 0x020fda0003f06270 */
[----:B------:R-:W-:Y:S05]  /*0290*/  @!P0 BRA `(.L_x_2) ;  /* 0xfffffffc00c08947 */ /* 0x000fea000383ffff */
[----:B------:R-:W-:Y:S05]  /*02a0*/  EXIT ;  /* 0x000000000000794d */ /* 0x000fea0003800000 */
.L_x_3:
[----:B------:R-:W-:-:S00]  /*02b0*/  BRA `(.L_x_3) ;  /* 0xfffffffc00fc7947 */ /* 0x000fc0000383ffff */
[----:B------:R-:W-:-:S00]  /*02c0*/  NOP ;  /* 0x0000000000007918 */ /* 0x000fc00000000000 */
        /* <DEDUP_REMOVED lines=11> */
.L_x_4:


//--------------------- .nv.shared.reserved.0     --------------------------
	.section	.nv.shared.reserved.0,"aw",@nobits
	.weak		__nv_reservedSMEM_offset_0_alias
	.size		__nv_reservedSMEM_offset_0_alias, 0, 64
	.other		__nv_reservedSMEM_offset_0_alias,@"STO_CUDA_RESERVED_SHARED STV_DEFAULT"
__nv_reservedSMEM_offset_0_alias:
	.zero		0
	.zero		64


//--------------------- .nv.constant0._Z22compute_adjacent_nodesPiS_PfS0_S0_i --------------------------
	.section	.nv.constant0._Z22compute_adjacent_nodesPiS_PfS0_S0_i,"a",@progbits
	.sectionflags	@""
	.align	4
.nv.constant0._Z22compute_adjacent_nodesPiS_PfS0_S0_i:
	.zero		940


//--------------------- SYMBOLS --------------------------

	.type		.nv.reservedSmem.offset0,@object
	.size		.nv.reservedSmem.offset0,0x4
